//
// Generated by NVIDIA NVVM Compiler
//
// Compiler Build ID: CL-36424714
// Cuda compilation tools, release 13.0, V13.0.88
// Based on NVVM 20.0.0
//

.version 9.0
.target sm_100
.address_size 64

	// .globl	_Z20matrixMultiplicationPfS_S_iii
// _ZZ20matrixMultiplicationPfS_S_iiiE2As has been demoted
// _ZZ20matrixMultiplicationPfS_S_iiiE2Bs has been demoted

.visible .entry _Z20matrixMultiplicationPfS_S_iii(
	.param .u64 .ptr .align 1 _Z20matrixMultiplicationPfS_S_iii_param_0,
	.param .u64 .ptr .align 1 _Z20matrixMultiplicationPfS_S_iii_param_1,
	.param .u64 .ptr .align 1 _Z20matrixMultiplicationPfS_S_iii_param_2,
	.param .u32 _Z20matrixMultiplicationPfS_S_iii_param_3,
	.param .u32 _Z20matrixMultiplicationPfS_S_iii_param_4,
	.param .u32 _Z20matrixMultiplicationPfS_S_iii_param_5
)
{
	.reg .pred 	%p<12>;
	.reg .b32 	%r<45>;
	.reg .b32 	%f<63>;
	.reg .b64 	%rd<13>;
	// demoted variable
	.shared .align 4 .b8 _ZZ20matrixMultiplicationPfS_S_iiiE2As[1024];
	// demoted variable
	.shared .align 4 .b8 _ZZ20matrixMultiplicationPfS_S_iiiE2Bs[1024];
	ld.param.u64 	%rd3, [_Z20matrixMultiplicationPfS_S_iii_param_0];
	ld.param.u64 	%rd4, [_Z20matrixMultiplicationPfS_S_iii_param_1];
	ld.param.u64 	%rd5, [_Z20matrixMultiplicationPfS_S_iii_param_2];
	ld.param.u32 	%r23, [_Z20matrixMultiplicationPfS_S_iii_param_3];
	ld.param.u32 	%r24, [_Z20matrixMultiplicationPfS_S_iii_param_4];
	ld.param.u32 	%r25, [_Z20matrixMultiplicationPfS_S_iii_param_5];
	mov.u32 	%r26, %ctaid.y;
	mov.u32 	%r27, %ntid.y;
	mov.u32 	%r42, %tid.y;
	mad.lo.s32 	%r2, %r26, %r27, %r42;
	mov.u32 	%r28, %ctaid.x;
	mov.u32 	%r29, %ntid.x;
	mov.u32 	%r40, %tid.x;
	mad.lo.s32 	%r4, %r28, %r29, %r40;
	setp.lt.s32 	%p1, %r24, -14;
	mov.f32 	%f62, 0f00000000;
	@%p1 bra 	$L__BB0_7;
	add.s32 	%r30, %r24, -1;
	shr.s32 	%r31, %r30, 31;
	shr.u32 	%r32, %r31, 28;
	add.s32 	%r33, %r30, %r32;
	shr.s32 	%r34, %r33, 4;
	neg.s32 	%r44, %r34;
	shl.b32 	%r35, %r42, 6;
	mov.u32 	%r36, _ZZ20matrixMultiplicationPfS_S_iiiE2As;
	add.s32 	%r5, %r36, %r35;
	shl.b32 	%r37, %r40, 2;
	add.s32 	%r6, %r5, %r37;
	mov.u32 	%r38, _ZZ20matrixMultiplicationPfS_S_iiiE2Bs;
	add.s32 	%r8, %r38, %r37;
	add.s32 	%r7, %r8, %r35;
	mad.lo.s32 	%r43, %r42, %r25, %r4;
	shl.b32 	%r11, %r25, 4;
	mad.lo.s32 	%r41, %r24, %r2, %r40;
	cvta.to.global.u64 	%rd1, %rd3;
	cvta.to.global.u64 	%rd2, %rd4;
	mov.f32 	%f62, 0f00000000;
$L__BB0_2:
	setp.ge.s32 	%p2, %r2, %r23;
	setp.ge.u32 	%p3, %r40, %r24;
	mov.f32 	%f60, 0f00000000;
	or.pred  	%p4, %p2, %p3;
	@%p4 bra 	$L__BB0_4;
	mul.wide.u32 	%rd6, %r41, 4;
	add.s64 	%rd7, %rd1, %rd6;
	ld.global.f32 	%f60, [%rd7];
$L__BB0_4:
	setp.ge.s32 	%p5, %r4, %r25;
	st.shared.f32 	[%r6], %f60;
	setp.ge.u32 	%p6, %r42, %r24;
	mov.f32 	%f61, 0f00000000;
	or.pred  	%p7, %p5, %p6;
	@%p7 bra 	$L__BB0_6;
	mul.wide.u32 	%rd8, %r43, 4;
	add.s64 	%rd9, %rd2, %rd8;
	ld.global.f32 	%f61, [%rd9];
$L__BB0_6:
	st.shared.f32 	[%r7], %f61;
	bar.sync 	0;
	ld.shared.f32 	%f12, [%r5];
	ld.shared.f32 	%f13, [%r8];
	fma.rn.f32 	%f14, %f12, %f13, %f62;
	ld.shared.f32 	%f15, [%r5+4];
	ld.shared.f32 	%f16, [%r8+64];
	fma.rn.f32 	%f17, %f15, %f16, %f14;
	ld.shared.f32 	%f18, [%r5+8];
	ld.shared.f32 	%f19, [%r8+128];
	fma.rn.f32 	%f20, %f18, %f19, %f17;
	ld.shared.f32 	%f21, [%r5+12];
	ld.shared.f32 	%f22, [%r8+192];
	fma.rn.f32 	%f23, %f21, %f22, %f20;
	ld.shared.f32 	%f24, [%r5+16];
	ld.shared.f32 	%f25, [%r8+256];
	fma.rn.f32 	%f26, %f24, %f25, %f23;
	ld.shared.f32 	%f27, [%r5+20];
	ld.shared.f32 	%f28, [%r8+320];
	fma.rn.f32 	%f29, %f27, %f28, %f26;
	ld.shared.f32 	%f30, [%r5+24];
	ld.shared.f32 	%f31, [%r8+384];
	fma.rn.f32 	%f32, %f30, %f31, %f29;
	ld.shared.f32 	%f33, [%r5+28];
	ld.shared.f32 	%f34, [%r8+448];
	fma.rn.f32 	%f35, %f33, %f34, %f32;
	ld.shared.f32 	%f36, [%r5+32];
	ld.shared.f32 	%f37, [%r8+512];
	fma.rn.f32 	%f38, %f36, %f37, %f35;
	ld.shared.f32 	%f39, [%r5+36];
	ld.shared.f32 	%f40, [%r8+576];
	fma.rn.f32 	%f41, %f39, %f40, %f38;
	ld.shared.f32 	%f42, [%r5+40];
	ld.shared.f32 	%f43, [%r8+640];
	fma.rn.f32 	%f44, %f42, %f43, %f41;
	ld.shared.f32 	%f45, [%r5+44];
	ld.shared.f32 	%f46, [%r8+704];
	fma.rn.f32 	%f47, %f45, %f46, %f44;
	ld.shared.f32 	%f48, [%r5+48];
	ld.shared.f32 	%f49, [%r8+768];
	fma.rn.f32 	%f50, %f48, %f49, %f47;
	ld.shared.f32 	%f51, [%r5+52];
	ld.shared.f32 	%f52, [%r8+832];
	fma.rn.f32 	%f53, %f51, %f52, %f50;
	ld.shared.f32 	%f54, [%r5+56];
	ld.shared.f32 	%f55, [%r8+896];
	fma.rn.f32 	%f56, %f54, %f55, %f53;
	ld.shared.f32 	%f57, [%r5+60];
	ld.shared.f32 	%f58, [%r8+960];
	fma.rn.f32 	%f62, %f57, %f58, %f56;
	bar.sync 	0;
	add.s32 	%r44, %r44, 1;
	add.s32 	%r43, %r43, %r11;
	add.s32 	%r42, %r42, 16;
	add.s32 	%r41, %r41, 16;
	add.s32 	%r40, %r40, 16;
	setp.ne.s32 	%p8, %r44, 1;
	@%p8 bra 	$L__BB0_2;
$L__BB0_7:
	setp.ge.s32 	%p9, %r2, %r23;
	setp.ge.s32 	%p10, %r4, %r25;
	or.pred  	%p11, %p9, %p10;
	@%p11 bra 	$L__BB0_9;
	mad.lo.s32 	%r39, %r25, %r2, %r4;
	cvta.to.global.u64 	%rd10, %rd5;
	mul.wide.s32 	%rd11, %r39, 4;
	add.s64 	%rd12, %rd10, %rd11;
	st.global.f32 	[%rd12], %f62;
$L__BB0_9:
	ret;

}


// ===== COMPILED SASS (sm_100) =====

	.target	sm_100

	.elftype	@"ET_EXEC"


//--------------------- .note.nv.tkinfo           --------------------------
	.section	.note.nv.tkinfo,"",@"SHT_NOTE"
	.sectionflags	@"SHF_NOTE_NV_TKINFO"
	.tkinfo
        /*0018*/ 	.word	0x00000002
        /*0030*/ 	.string	""
        /*0030*/ 	.string	"ptxas"
        /*0030*/ 	.string	"Cuda compilation tools, release 13.0, V13.0.88"
        /*0030*/ 	.string	"Build cuda_13.0.r13.0/compiler.36424714_0"
        /*0030*/ 	.string	"-arch sm_100 -m 64 "



//--------------------- .note.nv.cuinfo           --------------------------
	.section	.note.nv.cuinfo,"",@"SHT_NOTE"
	.sectionflags	@"SHF_NOTE_NV_CUINFO"
        /*0018*/ 	.short	0x0002
        /*001a*/ 	.short	0x0064
        /*001c*/ 	.short	0x0082
	.zero		2


//--------------------- .nv.info                  --------------------------
	.section	.nv.info,"",@"SHT_CUDA_INFO"
	.align	4


	//----- nvinfo : EIATTR_REGCOUNT
	.align		4
        /*0000*/ 	.byte	0x04, 0x2f
        /*0002*/ 	.short	(.L_1 - .L_0)
	.align		4
.L_0:
        /*0004*/ 	.word	index@(_Z20matrixMultiplicationPfS_S_iii)
        /*0008*/ 	.word	0x00000020


	//----- nvinfo : EIATTR_FRAME_SIZE
	.align		4
.L_1:
        /*000c*/ 	.byte	0x04, 0x11
        /*000e*/ 	.short	(.L_3 - .L_2)
	.align		4
.L_2:
        /*0010*/ 	.word	index@(_Z20matrixMultiplicationPfS_S_iii)
        /*0014*/ 	.word	0x00000000


	//----- nvinfo : EIATTR_MIN_STACK_SIZE
	.align		4
.L_3:
        /*0018*/ 	.byte	0x04, 0x12
        /*001a*/ 	.short	(.L_5 - .L_4)
	.align		4
.L_4:
        /*001c*/ 	.word	index@(_Z20matrixMultiplicationPfS_S_iii)
        /*0020*/ 	.word	0x00000000
.L_5:


//--------------------- .nv.compat                --------------------------
	.section	.nv.compat,"",@"SHT_CUDA_COMPAT_INFO"
	.align	4
        /*0000*/ 	.byte	0x02, 0x09, 0x00, 0x00, 0x02, 0x02, 0x01, 0x00, 0x02, 0x05, 0x05, 0x00, 0x03, 0x07, 0x01, 0x01
        /*0010*/ 	.byte	0x02, 0x03, 0x00, 0x00, 0x02, 0x06, 0x01, 0x00, 0x04, 0x0b, 0x08, 0x00, 0x09, 0x00, 0x00, 0x00
        /*0020*/ 	.byte	0x00, 0x00, 0x00, 0x00


//--------------------- .nv.info._Z20matrixMultiplicationPfS_S_iii --------------------------
	.section	.nv.info._Z20matrixMultiplicationPfS_S_iii,"",@"SHT_CUDA_INFO"
	.sectionflags	@""
	.align	4


	//----- nvinfo : EIATTR_CUDA_API_VERSION
	.align		4
        /*0000*/ 	.byte	0x04, 0x37
        /*0002*/ 	.short	(.L_7 - .L_6)
.L_6:
        /*0004*/ 	.word	0x00000082


	//----- nvinfo : EIATTR_KPARAM_INFO
	.align		4
.L_7:
        /*0008*/ 	.byte	0x04, 0x17
        /*000a*/ 	.short	(.L_9 - .L_8)
.L_8:
        /*000c*/ 	.word	0x00000000
        /*0010*/ 	.short	0x0005
        /*0012*/ 	.short	0x0020
        /*0014*/ 	.byte	0x00, 0xf0, 0x11, 0x00


	//----- nvinfo : EIATTR_KPARAM_INFO
	.align		4
.L_9:
        /*0018*/ 	.byte	0x04, 0x17
        /*001a*/ 	.short	(.L_11 - .L_10)
.L_10:
        /*001c*/ 	.word	0x00000000
        /*0020*/ 	.short	0x0004
        /*0022*/ 	.short	0x001c
        /*0024*/ 	.byte	0x00, 0xf0, 0x11, 0x00


	//----- nvinfo : EIATTR_KPARAM_INFO
	.align		4
.L_11:
        /*0028*/ 	.byte	0x04, 0x17
        /*002a*/ 	.short	(.L_13 - .L_12)
.L_12:
        /*002c*/ 	.word	0x00000000
        /*0030*/ 	.short	0x0003
        /*0032*/ 	.short	0x0018
        /*0034*/ 	.byte	0x00, 0xf0, 0x11, 0x00


	//----- nvinfo : EIATTR_KPARAM_INFO
	.align		4
.L_13:
        /*0038*/ 	.byte	0x04, 0x17
        /*003a*/ 	.short	(.L_15 - .L_14)
.L_14:
        /*003c*/ 	.word	0x00000000
        /*0040*/ 	.short	0x0002
        /*0042*/ 	.short	0x0010
        /*0044*/ 	.byte	0x00, 0xf5, 0x21, 0x00


	//----- nvinfo : EIATTR_KPARAM_INFO
	.align		4
.L_15:
        /*0048*/ 	.byte	0x04, 0x17
        /*004a*/ 	.short	(.L_17 - .L_16)
.L_16:
        /*004c*/ 	.word	0x00000000
        /*0050*/ 	.short	0x0001
        /*0052*/ 	.short	0x0008
        /*0054*/ 	.byte	0x00, 0xf5, 0x21, 0x00


	//----- nvinfo : EIATTR_KPARAM_INFO
	.align		4
.L_17:
        /*0058*/ 	.byte	0x04, 0x17
        /*005a*/ 	.short	(.L_19 - .L_18)
.L_18:
        /*005c*/ 	.word	0x00000000
        /*0060*/ 	.short	0x0000
        /*0062*/ 	.short	0x0000
        /*0064*/ 	.byte	0x00, 0xf5, 0x21, 0x00


	//----- nvinfo : EIATTR_SPARSE_MMA_MASK
	.align		4
.L_19:
        /*0068*/ 	.byte	0x03, 0x50
        /*006a*/ 	.short	0x0000


	//----- nvinfo : EIATTR_MAXREG_COUNT
	.align		4
        /*006c*/ 	.byte	0x03, 0x1b
        /*006e*/ 	.short	0x00ff


	//----- nvinfo : EIATTR_NUM_BARRIERS
	.align		4
        /*0070*/ 	.byte	0x02, 0x4c
        /*0072*/ 	.byte	0x01
	.zero		1


	//----- nvinfo : EIATTR_MERCURY_ISA_VERSION
	.align		4
        /*0074*/ 	.byte	0x03, 0x5f
        /*0076*/ 	.short	0x0101


	//----- nvinfo : EIATTR_VRC_CTA_INIT_COUNT
	.align		4
        /*0078*/ 	.byte	0x02, 0x4a
	.zero		1
	.zero		1


	//----- nvinfo : EIATTR_EXIT_INSTR_OFFSETS
	.align		4
        /*007c*/ 	.byte	0x04, 0x1c
        /*007e*/ 	.short	(.L_21 - .L_20)


	//   ....[0]....
.L_20:
        /*0080*/ 	.word	0x00000610


	//   ....[1]....
        /*0084*/ 	.word	0x00000660


	//----- nvinfo : EIATTR_CBANK_PARAM_SIZE
	.align		4
.L_21:
        /*0088*/ 	.byte	0x03, 0x19
        /*008a*/ 	.short	0x0024


	//----- nvinfo : EIATTR_PARAM_CBANK
	.align		4
        /*008c*/ 	.byte	0x04, 0x0a
        /*008e*/ 	.short	(.L_23 - .L_22)
	.align		4
.L_22:
        /*0090*/ 	.word	index@(.nv.constant0._Z20matrixMultiplicationPfS_S_iii)
        /*0094*/ 	.short	0x0380
        /*0096*/ 	.short	0x0024


	//----- nvinfo : EIATTR_SW_WAR
	.align		4
.L_23:
        /*0098*/ 	.byte	0x04, 0x36
        /*009a*/ 	.short	(.L_25 - .L_24)
.L_24:
        /*009c*/ 	.word	0x00000008
.L_25:


//--------------------- .nv.callgraph             --------------------------
	.section	.nv.callgraph,"",@"SHT_CUDA_CALLGRAPH"
	.align	4
	.sectionentsize	8
	.align		4
        /*0000*/ 	.word	0x00000000
	.align		4
        /*0004*/ 	.word	0xffffffff
	.align		4
        /*0008*/ 	.word	0x00000000
	.align		4
        /*000c*/ 	.word	0xfffffffe
	.align		4
        /*0010*/ 	.word	0x00000000
	.align		4
        /*0014*/ 	.word	0xfffffffd
	.align		4
        /*0018*/ 	.word	0x00000000
	.align		4
        /*001c*/ 	.word	0xfffffffc


//--------------------- .text._Z20matrixMultiplicationPfS_S_iii --------------------------
	.section	.text._Z20matrixMultiplicationPfS_S_iii,"ax",@progbits
	.align	128
        .global         _Z20matrixMultiplicationPfS_S_iii
        .type           _Z20matrixMultiplicationPfS_S_iii,@function
        .size           _Z20matrixMultiplicationPfS_S_iii,(.L_x_3 - _Z20matrixMultiplicationPfS_S_iii)
        .other          _Z20matrixMultiplicationPfS_S_iii,@"STO_CUDA_ENTRY STV_DEFAULT"
_Z20matrixMultiplicationPfS_S_iii:
.text._Z20matrixMultiplicationPfS_S_iii:
[----:B------:R-:W-:Y:S01]  /*0000*/  LDC R1, c[0x0][0x37c] ;  /* 0x0000df00ff017b82 */ /* 0x000fe20000000800 */
[----:B------:R-:W0:Y:S01]  /*0010*/  S2R R0, SR_TID.Y ;  /* 0x0000000000007919 */ /* 0x000e220000002200 */
[----:B------:R-:W1:Y:S06]  /*0020*/  LDCU UR9, c[0x0][0x39c] ;  /* 0x00007380ff0977ac */ /* 0x000e6c0008000800 */
[----:B------:R-:W0:Y:S01]  /*0030*/  LDC R2, c[0x0][0x364] ;  /* 0x0000d900ff027b82 */ /* 0x000e220000000800 */
[----:B------:R-:W-:Y:S01]  /*0040*/  HFMA2 R21, -RZ, RZ, 0, 0 ;  /* 0x00000000ff157431 */ /* 0x000fe200000001ff */
[----:B------:R-:W2:Y:S01]  /*0050*/  S2R R13, SR_TID.X ;  /* 0x00000000000d7919 */ /* 0x000ea20000002100 */
[----:B------:R-:W3:Y:S01]  /*0060*/  LDCU UR13, c[0x0][0x3a0] ;  /* 0x00007400ff0d77ac */ /* 0x000ee20008000800 */
[----:B------:R-:W4:Y:S04]  /*0070*/  LDCU.64 UR10, c[0x0][0x358] ;  /* 0x00006b00ff0a77ac */ /* 0x000f280008000a00 */
[----:B------:R-:W0:Y:S08]  /*0080*/  S2UR UR4, SR_CTAID.Y ;  /* 0x00000000000479c3 */ /* 0x000e300000002600 */
[----:B------:R-:W2:Y:S01]  /*0090*/  S2UR UR5, SR_CTAID.X ;  /* 0x00000000000579c3 */ /* 0x000ea20000002500 */
[----:B-1----:R-:W-:-:S07]  /*00a0*/  UISETP.GE.AND UP0, UPT, UR9, -0xe, UPT ;  /* 0xfffffff20900788c */ /* 0x002fce000bf06270 */
[----:B------:R-:W2:Y:S01]  /*00b0*/  LDC R3, c[0x0][0x360] ;  /* 0x0000d800ff037b82 */ /* 0x000ea20000000800 */
[----:B0-----:R-:W-:Y:S02]  /*00c0*/  IMAD R2, R2, UR4, R0 ;  /* 0x0000000402027c24 */ /* 0x001fe4000f8e0200 */
[----:B--2---:R-:W-:Y:S01]  /*00d0*/  IMAD R3, R3, UR5, R13 ;  /* 0x0000000503037c24 */ /* 0x004fe2000f8e020d */
[----:B---34-:R-:W-:Y:S06]  /*00e0*/  BRA.U !UP0, `(.L_x_0) ;  /* 0x00000005083c7547 */ /* 0x018fec000b800000 */
[----:B------:R-:W0:Y:S01]  /*00f0*/  S2UR UR7, SR_CgaCtaId ;  /* 0x00000000000779c3 */ /* 0x000e220000008800 */
[----:B------:R-:W1:Y:S01]  /*0100*/  LDCU UR12, c[0x0][0x3a0] ;  /* 0x00007400ff0c77ac */ /* 0x000e620008000800 */
[----:B------:R-:W-:Y:S01]  /*0110*/  MOV R21, RZ ;  /* 0x000000ff00157202 */ /* 0x000fe20000000f00 */
[----:B------:R-:W-:Y:S01]  /*0120*/  IMAD R14, R2, UR9, R13 ;  /* 0x00000009020e7c24 */ /* 0x000fe2000f8e020d */
[----:B------:R-:W-:Y:S01]  /*0130*/  UMOV UR6, 0x400 ;  /* 0x0000040000067882 */ /* 0x000fe20000000000 */
[----:B------:R-:W-:-:S03]  /*0140*/  UIADD3 UR4, UPT, UPT, UR9, -0x1, URZ ;  /* 0xffffffff09047890 */ /* 0x000fc6000fffe0ff */
[----:B------:R-:W2:Y:S01]  /*0150*/  LDC R12, c[0x0][0x3a0] ;  /* 0x0000e800ff0c7b82 */ /* 0x000ea20000000800 */
[----:B------:R-:W3:Y:S01]  /*0160*/  LDCU.64 UR14, c[0x0][0x398] ;  /* 0x00007300ff0e77ac */ /* 0x000ee20008000a00 */
[----:B------:R-:W-:-:S04]  /*0170*/  USHF.R.S32.HI UR5, URZ, 0x1f, UR4 ;  /* 0x0000001fff057899 */ /* 0x000fc80008011404 */
[----:B------:R-:W-:Y:S01]  /*0180*/  ULEA.HI UR5, UR5, UR4, URZ, 0x4 ;  /* 0x0000000405057291 */ /* 0x000fe2000f8f20ff */
[----:B-1----:R-:W-:-:S03]  /*0190*/  IMAD R19, R0, UR12, R3 ;  /* 0x0000000c00137c24 */ /* 0x002fc6000f8e0203 */
[----:B------:R-:W-:Y:S02]  /*01a0*/  USHF.R.S32.HI UR5, URZ, 0x4, UR5 ;  /* 0x00000004ff057899 */ /* 0x000fe40008011405 */
[----:B0-----:R-:W-:Y:S02]  /*01b0*/  ULEA UR8, UR7, UR6, 0x18 ;  /* 0x0000000607087291 */ /* 0x001fe4000f8ec0ff */
[----:B------:R-:W-:Y:S02]  /*01c0*/  UIADD3 UR6, UPT, UPT, UR6, 0x400, URZ ;  /* 0x0000040006067890 */ /* 0x000fe4000fffe0ff */
[----:B------:R-:W-:Y:S02]  /*01d0*/  UIADD3 UR5, UPT, UPT, -UR5, URZ, URZ ;  /* 0x000000ff05057290 */ /* 0x000fe4000fffe1ff */
[----:B------:R-:W-:Y:S01]  /*01e0*/  ULEA UR6, UR7, UR6, 0x18 ;  /* 0x0000000607067291 */ /* 0x000fe2000f8ec0ff */
[----:B------:R-:W-:-:S04]  /*01f0*/  LEA R16, R0, UR8, 0x6 ;  /* 0x0000000800107c11 */ /* 0x000fc8000f8e30ff */
[C---:B------:R-:W-:Y:S02]  /*0200*/  LEA R18, R13.reuse, R16, 0x2 ;  /* 0x000000100d127211 */ /* 0x040fe400078e10ff */
[----:B------:R-:W-:-:S04]  /*0210*/  LEA R15, R13, UR6, 0x2 ;  /* 0x000000060d0f7c11 */ /* 0x000fc8000f8e10ff */
[----:B---3--:R-:W-:-:S07]  /*0220*/  LEA R17, R0, R15, 0x6 ;  /* 0x0000000f00117211 */ /* 0x008fce00078e30ff */
.L_x_1:
[----:B------:R-:W-:Y:S01]  /*0230*/  ISETP.GE.U32.AND P1, PT, R13, UR15, PT ;  /* 0x0000000f0d007c0c */ /* 0x000fe2000bf26070 */
[----:B------:R-:W-:Y:S01]  /*0240*/  HFMA2 R22, -RZ, RZ, 0, 0 ;  /* 0x00000000ff167431 */ /* 0x000fe200000001ff */
[----:B------:R-:W-:Y:S02]  /*0250*/  ISETP.GE.U32.AND P0, PT, R0, UR15, PT ;  /* 0x0000000f00007c0c */ /* 0x000fe4000bf06070 */
[----:B------:R-:W-:Y:S02]  /*0260*/  ISETP.GE.OR P1, PT, R2, UR14, P1 ;  /* 0x0000000e02007c0c */ /* 0x000fe40008f26670 */
[----:B--2---:R-:W-:Y:S02]  /*0270*/  ISETP.GE.OR P0, PT, R3, R12, P0 ;  /* 0x0000000c0300720c */ /* 0x004fe40000706670 */
[----:B------:R-:W-:-:S09]  /*0280*/  MOV R29, RZ ;  /* 0x000000ff001d7202 */ /* 0x000fd20000000f00 */
[----:B------:R-:W0:Y:S08]  /*0290*/  @!P1 LDC.64 R6, c[0x0][0x380] ;  /* 0x0000e000ff069b82 */ /* 0x000e300000000a00 */
[----:B------:R-:W1:Y:S01]  /*02a0*/  @!P0 LDC.64 R4, c[0x0][0x388] ;  /* 0x0000e200ff048b82 */ /* 0x000e620000000a00 */
[----:B0-----:R-:W-:-:S05]  /*02b0*/  @!P1 IMAD.WIDE.U32 R6, R14, 0x4, R6 ;  /* 0x000000040e069825 */ /* 0x001fca00078e0006 */
[----:B------:R-:W2:Y:S01]  /*02c0*/  @!P1 LDG.E R29, desc[UR10][R6.64] ;  /* 0x0000000a061d9981 */ /* 0x000ea2000c1e1900 */
[----:B-1----:R-:W-:-:S05]  /*02d0*/  @!P0 IMAD.WIDE.U32 R24, R19, 0x4, R4 ;  /* 0x0000000413188825 */ /* 0x002fca00078e0004 */
[----:B------:R-:W3:Y:S01]  /*02e0*/  @!P0 LDG.E R22, desc[UR10][R24.64] ;  /* 0x0000000a18168981 */ /* 0x000ee2000c1e1900 */
[----:B------:R-:W-:-:S04]  /*02f0*/  UIADD3 UR5, UPT, UPT, UR5, 0x1, URZ ;  /* 0x0000000105057890 */ /* 0x000fc8000fffe0ff */
[----:B------:R-:W-:Y:S01]  /*0300*/  UISETP.NE.AND UP0, UPT, UR5, 0x1, UPT ;  /* 0x000000010500788c */ /* 0x000fe2000bf05270 */
[----:B------:R-:W-:Y:S02]  /*0310*/  IADD3 R0, PT, PT, R0, 0x10, RZ ;  /* 0x0000001000007810 */ /* 0x000fe40007ffe0ff */
[----:B------:R-:W-:Y:S02]  /*0320*/  IADD3 R13, PT, PT, R13, 0x10, RZ ;  /* 0x000000100d0d7810 */ /* 0x000fe40007ffe0ff */
[----:B------:R-:W-:Y:S02]  /*0330*/  IADD3 R14, PT, PT, R14, 0x10, RZ ;  /* 0x000000100e0e7810 */ /* 0x000fe40007ffe0ff */
[----:B------:R-:W-:Y:S01]  /*0340*/  LEA R19, R12, R19, 0x4 ;  /* 0x000000130c137211 */ /* 0x000fe200078e20ff */
[----:B--2---:R-:W-:Y:S04]  /*0350*/  STS [R18], R29 ;  /* 0x0000001d12007388 */ /* 0x004fe80000000800 */
[----:B---3--:R-:W-:Y:S01]  /*0360*/  STS [R17], R22 ;  /* 0x0000001611007388 */ /* 0x008fe20000000800 */
[----:B------:R-:W-:Y:S06]  /*0370*/  BAR.SYNC.DEFER_BLOCKING 0x0 ;  /* 0x0000000000007b1d */ /* 0x000fec0000010000 */
[----:B------:R-:W-:Y:S04]  /*0380*/  LDS R28, [R15] ;  /* 0x000000000f1c7984 */ /* 0x000fe80000000800 */
[----:B------:R-:W0:Y:S04]  /*0390*/  LDS.128 R8, [R16] ;  /* 0x0000000010087984 */ /* 0x000e280000000c00 */
[----:B------:R-:W1:Y:S04]  /*03a0*/  LDS R29, [R15+0x40] ;  /* 0x000040000f1d7984 */ /* 0x000e680000000800 */
[----:B------:R-:W2:Y:S04]  /*03b0*/  LDS R27, [R15+0x80] ;  /* 0x000080000f1b7984 */ /* 0x000ea80000000800 */
[----:B------:R-:W3:Y:S04]  /*03c0*/  LDS R26, [R15+0xc0] ;  /* 0x0000c0000f1a7984 */ /* 0x000ee80000000800 */
[----:B------:R-:W-:Y:S04]  /*03d0*/  LDS R23, [R15+0x100] ;  /* 0x000100000f177984 */ /* 0x000fe80000000800 */
[----:B------:R-:W4:Y:S04]  /*03e0*/  LDS.128 R4, [R16+0x10] ;  /* 0x0000100010047984 */ /* 0x000f280000000c00 */
[----:B------:R-:W5:Y:S04]  /*03f0*/  LDS R20, [R15+0x140] ;  /* 0x000140000f147984 */ /* 0x000f680000000800 */
[----:B------:R-:W5:Y:S04]  /*0400*/  LDS R25, [R15+0x180] ;  /* 0x000180000f197984 */ /* 0x000f680000000800 */
[----:B------:R-:W5:Y:S04]  /*0410*/  LDS R22, [R15+0x1c0] ;  /* 0x0001c0000f167984 */ /* 0x000f680000000800 */
[----:B------:R-:W-:Y:S01]  /*0420*/  LDS R24, [R15+0x240] ;  /* 0x000240000f187984 */ /* 0x000fe20000000800 */
[----:B0-----:R-:W-:-:S03]  /*0430*/  FFMA R8, R8, R28, R21 ;  /* 0x0000001c08087223 */ /* 0x001fc60000000015 */
[----:B------:R-:W-:Y:S01]  /*0440*/  LDS R21, [R15+0x200] ;  /* 0x000200000f157984 */ /* 0x000fe20000000800 */
[----:B-1----:R-:W-:-:S04]  /*0450*/  FFMA R8, R29, R9, R8 ;  /* 0x000000091d087223 */ /* 0x002fc80000000008 */
[----:B--2---:R-:W-:-:S04]  /*0460*/  FFMA R27, R27, R10, R8 ;  /* 0x0000000a1b1b7223 */ /* 0x004fc80000000008 */
[----:B---3--:R-:W-:Y:S02]  /*0470*/  FFMA R27, R26, R11, R27 ;  /* 0x0000000b1a1b7223 */ /* 0x008fe4000000001b */
[----:B------:R-:W0:Y:S02]  /*0480*/  LDS.128 R8, [R16+0x20] ;  /* 0x0000200010087984 */ /* 0x000e240000000c00 */
[----:B----4-:R-:W-:-:S04]  /*0490*/  FFMA R23, R4, R23, R27 ;  /* 0x0000001704177223 */ /* 0x010fc8000000001b */
[----:B-----5:R-:W-:Y:S02]  /*04a0*/  FFMA R20, R20, R5, R23 ;  /* 0x0000000514147223 */ /* 0x020fe40000000017 */
[----:B------:R-:W1:Y:S02]  /*04b0*/  LDS R23, [R15+0x280] ;  /* 0x000280000f177984 */ /* 0x000e640000000800 */
[----:B------:R-:W-:Y:S02]  /*04c0*/  FFMA R25, R25, R6, R20 ;  /* 0x0000000619197223 */ /* 0x000fe40000000014 */
[----:B------:R-:W2:Y:S02]  /*04d0*/  LDS R20, [R15+0x2c0] ;  /* 0x0002c0000f147984 */ /* 0x000ea40000000800 */
[----:B------:R-:W-:Y:S02]  /*04e0*/  FFMA R27, R22, R7, R25 ;  /* 0x00000007161b7223 */ /* 0x000fe40000000019 */
[----:B------:R-:W-:Y:S04]  /*04f0*/  LDS R25, [R15+0x300] ;  /* 0x000300000f197984 */ /* 0x000fe80000000800 */
[----:B------:R-:W3:Y:S04]  /*0500*/  LDS.128 R4, [R16+0x30] ;  /* 0x0000300010047984 */ /* 0x000ee80000000c00 */
[----:B------:R-:W4:Y:S01]  /*0510*/  LDS R22, [R15+0x340] ;  /* 0x000340000f167984 */ /* 0x000f220000000800 */
[----:B0-----:R-:W-:-:S03]  /*0520*/  FFMA R27, R8, R21, R27 ;  /* 0x00000015081b7223 */ /* 0x001fc6000000001b */
[----:B------:R-:W0:Y:S04]  /*0530*/  LDS R21, [R15+0x380] ;  /* 0x000380000f157984 */ /* 0x000e280000000800 */
[----:B------:R-:W5:Y:S01]  /*0540*/  LDS R8, [R15+0x3c0] ;  /* 0x0003c0000f087984 */ /* 0x000f620000000800 */
[----:B------:R-:W-:-:S04]  /*0550*/  FFMA R24, R24, R9, R27 ;  /* 0x0000000918187223 */ /* 0x000fc8000000001b */
[----:B-1----:R-:W-:-:S04]  /*0560*/  FFMA R23, R23, R10, R24 ;  /* 0x0000000a17177223 */ /* 0x002fc80000000018 */
[----:B--2---:R-:W-:-:S04]  /*0570*/  FFMA R11, R20, R11, R23 ;  /* 0x0000000b140b7223 */ /* 0x004fc80000000017 */
[----:B---3--:R-:W-:-:S04]  /*0580*/  FFMA R11, R4, R25, R11 ;  /* 0x00000019040b7223 */ /* 0x008fc8000000000b */
[----:B----4-:R-:W-:-:S04]  /*0590*/  FFMA R22, R22, R5, R11 ;  /* 0x0000000516167223 */ /* 0x010fc8000000000b */
[----:B0-----:R-:W-:-:S04]  /*05a0*/  FFMA R21, R21, R6, R22 ;  /* 0x0000000615157223 */ /* 0x001fc80000000016 */
[----:B-----5:R-:W-:Y:S01]  /*05b0*/  FFMA R21, R8, R7, R21 ;  /* 0x0000000708157223 */ /* 0x020fe20000000015 */
[----:B------:R-:W-:Y:S06]  /*05c0*/  BAR.SYNC.DEFER_BLOCKING 0x0 ;  /* 0x0000000000007b1d */ /* 0x000fec0000010000 */
[----:B------:R-:W-:Y:S05]  /*05d0*/  BRA.U UP0, `(.L_x_1) ;  /* 0xfffffffd00147547 */ /* 0x000fea000b83ffff */
.L_x_0:
[----:B------:R-:W0:Y:S01]  /*05e0*/  LDCU UR4, c[0x0][0x398] ;  /* 0x00007300ff0477ac */ /* 0x000e220008000800 */
[----:B------:R-:W-:-:S04]  /*05f0*/  ISETP.GE.AND P0, PT, R3, UR13, PT ;  /* 0x0000000d03007c0c */ /* 0x000fc8000bf06270 */
[----:B0-----:R-:W-:-:S13]  /*0600*/  ISETP.GE.OR P0, PT, R2, UR4, P0 ;  /* 0x0000000402007c0c */ /* 0x001fda0008706670 */
[----:B------:R-:W-:Y:S05]  /*0610*/  @P0 EXIT ;  /* 0x000000000000094d */ /* 0x000fea0003800000 */
[----:B------:R-:W0:Y:S01]  /*0620*/  LDC.64 R4, c[0x0][0x390] ;  /* 0x0000e400ff047b82 */ /* 0x000e220000000a00 */
[----:B------:R-:W-:-:S04]  /*0630*/  IMAD R3, R2, UR13, R3 ;  /* 0x0000000d02037c24 */ /* 0x000fc8000f8e0203 */
[----:B0-----:R-:W-:-:S05]  /*0640*/  IMAD.WIDE R2, R3, 0x4, R4 ;  /* 0x0000000403027825 */ /* 0x001fca00078e0204 */
[----:B------:R-:W-:Y:S01]  /*0650*/  STG.E desc[UR10][R2.64], R21 ;  /* 0x0000001502007986 */ /* 0x000fe2000c10190a */
[----:B------:R-:W-:Y:S05]  /*0660*/  EXIT ;  /* 0x000000000000794d */ /* 0x000fea0003800000 */
.L_x_2:
[----:B------:R-:W-:-:S00]  /*0670*/  BRA `(.L_x_2) ;  /* 0xfffffffc00fc7947 */ /* 0x000fc0000383ffff */
[----:B------:R-:W-:-:S00]  /*0680*/  NOP ;  /* 0x0000000000007918 */ /* 0x000fc00000000000 */
[----:B------:R-:W-:-:S00]  /*0690*/  NOP ;  /* 0x0000000000007918 */ /* 0x000fc00000000000 */
[----:B------:R-:W-:-:S00]  /*06a0*/  NOP ;  /* 0x0000000000007918 */ /* 0x000fc00000000000 */
[----:B------:R-:W-:-:S00]  /*06b0*/  NOP ;  /* 0x0000000000007918 */ /* 0x000fc00000000000 */
[----:B------:R-:W-:-:S00]  /*06c0*/  NOP ;  /* 0x0000000000007918 */ /* 0x000fc00000000000 */
[----:B------:R-:W-:-:S00]  /*06d0*/  NOP ;  /* 0x0000000000007918 */ /* 0x000fc00000000000 */
[----:B------:R-:W-:-:S00]  /*06e0*/  NOP ;  /* 0x0000000000007918 */ /* 0x000fc00000000000 */
[----:B------:R-:W-:-:S00]  /*06f0*/  NOP ;  /* 0x0000000000007918 */ /* 0x000fc00000000000 */
.L_x_3:


//--------------------- .nv.shared._Z20matrixMultiplicationPfS_S_iii --------------------------
	.section	.nv.shared._Z20matrixMultiplicationPfS_S_iii,"aw",@nobits
	.sectionflags	@""
	.align	4
.nv.shared._Z20matrixMultiplicationPfS_S_iii:
	.zero		3072


//--------------------- .nv.shared.reserved.0     --------------------------
	.section	.nv.shared.reserved.0,"aw",@nobits
	.weak		__nv_reservedSMEM_offset_0_alias
	.size		__nv_reservedSMEM_offset_0_alias, 0, 64
	.other		__nv_reservedSMEM_offset_0_alias,@"STO_CUDA_RESERVED_SHARED STV_DEFAULT"
__nv_reservedSMEM_offset_0_alias:
	.zero		0
	.zero		64


//--------------------- .nv.constant0._Z20matrixMultiplicationPfS_S_iii --------------------------
	.section	.nv.constant0._Z20matrixMultiplicationPfS_S_iii,"a",@progbits
	.sectionflags	@""
	.align	4
.nv.constant0._Z20matrixMultiplicationPfS_S_iii:
	.zero		932


//--------------------- SYMBOLS --------------------------

	.type		.nv.reservedSmem.offset0,@object
	.size		.nv.reservedSmem.offset0,0x4
	.type		.nv.reservedSmem.cap,@object
	.size		.nv.reservedSmem.cap,0x4
